//
// Generated by NVIDIA NVVM Compiler
//
// Compiler Build ID: CL-36424714
// Cuda compilation tools, release 13.0, V13.0.88
// Based on NVVM 20.0.0
//

.version 9.0
.target sm_100
.address_size 64

	// .globl	_Z18kernel_add_waveletPfS_
.extern .func  (.param .b32 func_retval0) vprintf
(
	.param .b64 vprintf_param_0,
	.param .b64 vprintf_param_1
)
;
.const .align 4 .b8 c_coef[20];
.const .align 4 .u32 c_isrc;
.const .align 4 .u32 c_jsrc;
.const .align 4 .u32 c_nx;
.const .align 4 .u32 c_ny;
.global .align 1 .b8 $str[6] = {33, 33, 33, 37, 105};
.global .align 1 .b8 $str$1[28] = {71, 80, 85, 32, 107, 101, 114, 110, 101, 108, 32, 97, 100, 100, 32, 119, 97, 118, 101, 108, 101, 116, 32, 37, 105, 32, 10};

.visible .entry _Z18kernel_add_waveletPfS_(
	.param .u64 .ptr .align 1 _Z18kernel_add_waveletPfS__param_0,
	.param .u64 .ptr .align 1 _Z18kernel_add_waveletPfS__param_1
)
{
	.local .align 8 .b8 	__local_depot0[8];
	.reg .b64 	%SP;
	.reg .b64 	%SPL;
	.reg .pred 	%p<2>;
	.reg .b32 	%r<17>;
	.reg .b64 	%rd<9>;

	mov.u64 	%SPL, __local_depot0;
	cvta.local.u64 	%SP, %SPL;
	add.u64 	%rd2, %SP, 0;
	add.u64 	%rd1, %SPL, 0;
	mov.u32 	%r3, %ctaid.x;
	mov.u32 	%r4, %ntid.x;
	mov.u32 	%r5, %tid.x;
	mad.lo.s32 	%r1, %r3, %r4, %r5;
	mov.u32 	%r6, %ctaid.y;
	mov.u32 	%r7, %ntid.y;
	mov.u32 	%r8, %tid.y;
	mad.lo.s32 	%r9, %r6, %r7, %r8;
	ld.const.u32 	%r10, [c_nx];
	mul.lo.s32 	%r2, %r10, %r9;
	ld.const.u32 	%r11, [c_isrc];
	setp.ne.s32 	%p1, %r1, %r11;
	@%p1 bra 	$L__BB0_2;
	st.local.u32 	[%rd1], %r1;
	mov.u64 	%rd3, $str;
	cvta.global.u64 	%rd4, %rd3;
	{ // callseq 0, 0
	.param .b64 param0;
	st.param.b64 	[param0], %rd4;
	.param .b64 param1;
	st.param.b64 	[param1], %rd2;
	.param .b32 retval0;
	call.uni (retval0), 
	vprintf, 
	(
	param0, 
	param1
	);
	ld.param.b32 	%r12, [retval0];
	} // callseq 0
$L__BB0_2:
	add.s32 	%r14, %r2, %r1;
	st.local.u32 	[%rd1], %r14;
	mov.u64 	%rd6, $str$1;
	cvta.global.u64 	%rd7, %rd6;
	{ // callseq 1, 0
	.param .b64 param0;
	st.param.b64 	[param0], %rd7;
	.param .b64 param1;
	st.param.b64 	[param1], %rd2;
	.param .b32 retval0;
	call.uni (retval0), 
	vprintf, 
	(
	param0, 
	param1
	);
	ld.param.b32 	%r15, [retval0];
	} // callseq 1
	ret;

}
	// .globl	_Z11kernel_2dfdPfS_S_
.visible .entry _Z11kernel_2dfdPfS_S_(
	.param .u64 .ptr .align 1 _Z11kernel_2dfdPfS_S__param_0,
	.param .u64 .ptr .align 1 _Z11kernel_2dfdPfS_S__param_1,
	.param .u64 .ptr .align 1 _Z11kernel_2dfdPfS_S__param_2
)
{


	ret;

}


// ===== COMPILED SASS (sm_100) =====

	.target	sm_100

	.elftype	@"ET_EXEC"


//--------------------- .note.nv.tkinfo           --------------------------
	.section	.note.nv.tkinfo,"",@"SHT_NOTE"
	.sectionflags	@"SHF_NOTE_NV_TKINFO"
	.tkinfo
        /*0018*/ 	.word	0x00000002
        /*0030*/ 	.string	""
        /*0030*/ 	.string	"ptxas"
        /*0030*/ 	.string	"Cuda compilation tools, release 13.0, V13.0.88"
        /*0030*/ 	.string	"Build cuda_13.0.r13.0/compiler.36424714_0"
        /*0030*/ 	.string	"-arch sm_100 -m 64 "



//--------------------- .note.nv.cuinfo           --------------------------
	.section	.note.nv.cuinfo,"",@"SHT_NOTE"
	.sectionflags	@"SHF_NOTE_NV_CUINFO"
        /*0018*/ 	.short	0x0002
        /*001a*/ 	.short	0x0064
        /*001c*/ 	.short	0x0082
	.zero		2


//--------------------- .nv.info                  --------------------------
	.section	.nv.info,"",@"SHT_CUDA_INFO"
	.align	4


	//----- nvinfo : EIATTR_REGCOUNT
	.align		4
        /*0000*/ 	.byte	0x04, 0x2f
        /*0002*/ 	.short	(.L_8 - .L_7)
	.align		4
.L_7:
        /*0004*/ 	.word	index@(_Z18kernel_add_waveletPfS_)
        /*0008*/ 	.word	0x00000018


	//----- nvinfo : EIATTR_FRAME_SIZE
	.align		4
.L_8:
        /*000c*/ 	.byte	0x04, 0x11
        /*000e*/ 	.short	(.L_10 - .L_9)
	.align		4
.L_9:
        /*0010*/ 	.word	index@(_Z18kernel_add_waveletPfS_)
        /*0014*/ 	.word	0x00000008


	//----- nvinfo : EIATTR_REGCOUNT
	.align		4
.L_10:
        /*0018*/ 	.byte	0x04, 0x2f
        /*001a*/ 	.short	(.L_12 - .L_11)
	.align		4
.L_11:
        /*001c*/ 	.word	index@(_Z11kernel_2dfdPfS_S_)
        /*0020*/ 	.word	0x00000004


	//----- nvinfo : EIATTR_FRAME_SIZE
	.align		4
.L_12:
        /*0024*/ 	.byte	0x04, 0x11
        /*0026*/ 	.short	(.L_14 - .L_13)
	.align		4
.L_13:
        /*0028*/ 	.word	index@(_Z11kernel_2dfdPfS_S_)
        /*002c*/ 	.word	0x00000000


	//----- nvinfo : EIATTR_MIN_STACK_SIZE
	.align		4
.L_14:
        /*0030*/ 	.byte	0x04, 0x12
        /*0032*/ 	.short	(.L_16 - .L_15)
	.align		4
.L_15:
        /*0034*/ 	.word	index@(_Z11kernel_2dfdPfS_S_)
        /*0038*/ 	.word	0x00000000


	//----- nvinfo : EIATTR_MIN_STACK_SIZE
	.align		4
.L_16:
        /*003c*/ 	.byte	0x04, 0x12
        /*003e*/ 	.short	(.L_18 - .L_17)
	.align		4
.L_17:
        /*0040*/ 	.word	index@(_Z18kernel_add_waveletPfS_)
        /*0044*/ 	.word	0x00000008
.L_18:


//--------------------- .nv.compat                --------------------------
	.section	.nv.compat,"",@"SHT_CUDA_COMPAT_INFO"
	.align	4
        /*0000*/ 	.byte	0x02, 0x09, 0x00, 0x00, 0x02, 0x02, 0x01, 0x00, 0x02, 0x05, 0x05, 0x00, 0x03, 0x07, 0x01, 0x01
        /*0010*/ 	.byte	0x02, 0x03, 0x00, 0x00, 0x02, 0x06, 0x01, 0x00, 0x04, 0x0b, 0x08, 0x00, 0x09, 0x00, 0x00, 0x00
        /*0020*/ 	.byte	0x00, 0x00, 0x00, 0x00


//--------------------- .nv.info._Z11kernel_2dfdPfS_S_ --------------------------
	.section	.nv.info._Z11kernel_2dfdPfS_S_,"",@"SHT_CUDA_INFO"
	.sectionflags	@""
	.align	4


	//----- nvinfo : EIATTR_CUDA_API_VERSION
	.align		4
        /*0000*/ 	.byte	0x04, 0x37
        /*0002*/ 	.short	(.L_20 - .L_19)
.L_19:
        /*0004*/ 	.word	0x00000082


	//----- nvinfo : EIATTR_KPARAM_INFO
	.align		4
.L_20:
        /*0008*/ 	.byte	0x04, 0x17
        /*000a*/ 	.short	(.L_22 - .L_21)
.L_21:
        /*000c*/ 	.word	0x00000000
        /*0010*/ 	.short	0x0002
        /*0012*/ 	.short	0x0010
        /*0014*/ 	.byte	0x00, 0xf5, 0x21, 0x00


	//----- nvinfo : EIATTR_KPARAM_INFO
	.align		4
.L_22:
        /*0018*/ 	.byte	0x04, 0x17
        /*001a*/ 	.short	(.L_24 - .L_23)
.L_23:
        /*001c*/ 	.word	0x00000000
        /*0020*/ 	.short	0x0001
        /*0022*/ 	.short	0x0008
        /*0024*/ 	.byte	0x00, 0xf5, 0x21, 0x00


	//----- nvinfo : EIATTR_KPARAM_INFO
	.align		4
.L_24:
        /*0028*/ 	.byte	0x04, 0x17
        /*002a*/ 	.short	(.L_26 - .L_25)
.L_25:
        /*002c*/ 	.word	0x00000000
        /*0030*/ 	.short	0x0000
        /*0032*/ 	.short	0x0000
        /*0034*/ 	.byte	0x00, 0xf5, 0x21, 0x00


	//----- nvinfo : EIATTR_SPARSE_MMA_MASK
	.align		4
.L_26:
        /*0038*/ 	.byte	0x03, 0x50
        /*003a*/ 	.short	0x0000


	//----- nvinfo : EIATTR_MAXREG_COUNT
	.align		4
        /*003c*/ 	.byte	0x03, 0x1b
        /*003e*/ 	.short	0x00ff


	//----- nvinfo : EIATTR_MERCURY_ISA_VERSION
	.align		4
        /*0040*/ 	.byte	0x03, 0x5f
        /*0042*/ 	.short	0x0101


	//----- nvinfo : EIATTR_VRC_CTA_INIT_COUNT
	.align		4
        /*0044*/ 	.byte	0x02, 0x4a
	.zero		1
	.zero		1


	//----- nvinfo : EIATTR_EXIT_INSTR_OFFSETS
	.align		4
        /*0048*/ 	.byte	0x04, 0x1c
        /*004a*/ 	.short	(.L_28 - .L_27)


	//   ....[0]....
.L_27:
        /*004c*/ 	.word	0x00000010


	//----- nvinfo : EIATTR_CBANK_PARAM_SIZE
	.align		4
.L_28:
        /*0050*/ 	.byte	0x03, 0x19
        /*0052*/ 	.short	0x0018


	//----- nvinfo : EIATTR_PARAM_CBANK
	.align		4
        /*0054*/ 	.byte	0x04, 0x0a
        /*0056*/ 	.short	(.L_30 - .L_29)
	.align		4
.L_29:
        /*0058*/ 	.word	index@(.nv.constant0._Z11kernel_2dfdPfS_S_)
        /*005c*/ 	.short	0x0380
        /*005e*/ 	.short	0x0018


	//----- nvinfo : EIATTR_SW_WAR
	.align		4
.L_30:
        /*0060*/ 	.byte	0x04, 0x36
        /*0062*/ 	.short	(.L_32 - .L_31)
.L_31:
        /*0064*/ 	.word	0x00000008
.L_32:


//--------------------- .nv.info._Z18kernel_add_waveletPfS_ --------------------------
	.section	.nv.info._Z18kernel_add_waveletPfS_,"",@"SHT_CUDA_INFO"
	.sectionflags	@""
	.align	4


	//----- nvinfo : EIATTR_CUDA_API_VERSION
	.align		4
        /*0000*/ 	.byte	0x04, 0x37
        /*0002*/ 	.short	(.L_34 - .L_33)
.L_33:
        /*0004*/ 	.word	0x00000082


	//----- nvinfo : EIATTR_KPARAM_INFO
	.align		4
.L_34:
        /*0008*/ 	.byte	0x04, 0x17
        /*000a*/ 	.short	(.L_36 - .L_35)
.L_35:
        /*000c*/ 	.word	0x00000000
        /*0010*/ 	.short	0x0001
        /*0012*/ 	.short	0x0008
        /*0014*/ 	.byte	0x00, 0xf5, 0x21, 0x00


	//----- nvinfo : EIATTR_KPARAM_INFO
	.align		4
.L_36:
        /*0018*/ 	.byte	0x04, 0x17
        /*001a*/ 	.short	(.L_38 - .L_37)
.L_37:
        /*001c*/ 	.word	0x00000000
        /*0020*/ 	.short	0x0000
        /*0022*/ 	.short	0x0000
        /*0024*/ 	.byte	0x00, 0xf5, 0x21, 0x00


	//----- nvinfo : EIATTR_SPARSE_MMA_MASK
	.align		4
.L_38:
        /*0028*/ 	.byte	0x03, 0x50
        /*002a*/ 	.short	0x0000


	//----- nvinfo : EIATTR_MAXREG_COUNT
	.align		4
        /*002c*/ 	.byte	0x03, 0x1b
        /*002e*/ 	.short	0x00ff


	//----- nvinfo : EIATTR_EXTERNS
	.align		4
        /*0030*/ 	.byte	0x04, 0x0f
        /*0032*/ 	.short	(.L_40 - .L_39)


	//   ....[0]....
	.align		4
.L_39:
        /*0034*/ 	.word	index@(vprintf)


	//----- nvinfo : EIATTR_MERCURY_ISA_VERSION
	.align		4
.L_40:
        /*0038*/ 	.byte	0x03, 0x5f
        /*003a*/ 	.short	0x0101


	//----- nvinfo : EIATTR_VRC_CTA_INIT_COUNT
	.align		4
        /*003c*/ 	.byte	0x02, 0x4a
	.zero		1
	.zero		1


	//----- nvinfo : EIATTR_SYSCALL_OFFSETS
	.align		4
        /*0040*/ 	.byte	0x04, 0x46
        /*0042*/ 	.short	(.L_42 - .L_41)


	//   ....[0]....
.L_41:
        /*0044*/ 	.word	0x000001b0


	//   ....[1]....
        /*0048*/ 	.word	0x00000280


	//----- nvinfo : EIATTR_EXIT_INSTR_OFFSETS
	.align		4
.L_42:
        /*004c*/ 	.byte	0x04, 0x1c
        /*004e*/ 	.short	(.L_44 - .L_43)


	//   ....[0]....
.L_43:
        /*0050*/ 	.word	0x00000290


	//----- nvinfo : EIATTR_CRS_STACK_SIZE
	.align		4
.L_44:
        /*0054*/ 	.byte	0x04, 0x1e
        /*0056*/ 	.short	(.L_46 - .L_45)
.L_45:
        /*0058*/ 	.word	0x00000000


	//----- nvinfo : EIATTR_CBANK_PARAM_SIZE
	.align		4
.L_46:
        /*005c*/ 	.byte	0x03, 0x19
        /*005e*/ 	.short	0x0010


	//----- nvinfo : EIATTR_PARAM_CBANK
	.align		4
        /*0060*/ 	.byte	0x04, 0x0a
        /*0062*/ 	.short	(.L_48 - .L_47)
	.align		4
.L_47:
        /*0064*/ 	.word	index@(.nv.constant0._Z18kernel_add_waveletPfS_)
        /*0068*/ 	.short	0x0380
        /*006a*/ 	.short	0x0010


	//----- nvinfo : EIATTR_SW_WAR
	.align		4
.L_48:
        /*006c*/ 	.byte	0x04, 0x36
        /*006e*/ 	.short	(.L_50 - .L_49)
.L_49:
        /*0070*/ 	.word	0x00000008
.L_50:


//--------------------- .nv.callgraph             --------------------------
	.section	.nv.callgraph,"",@"SHT_CUDA_CALLGRAPH"
	.align	4
	.sectionentsize	8
	.align		4
        /*0000*/ 	.word	0x00000000
	.align		4
        /*0004*/ 	.word	0xffffffff
	.align		4
        /*0008*/ 	.word	index@(_Z18kernel_add_waveletPfS_)
	.align		4
        /*000c*/ 	.word	index@(vprintf)
	.align		4
        /*0010*/ 	.word	0x00000000
	.align		4
        /*0014*/ 	.word	0xfffffffe
	.align		4
        /*0018*/ 	.word	0x00000000
	.align		4
        /*001c*/ 	.word	0xfffffffd
	.align		4
        /*0020*/ 	.word	0x00000000
	.align		4
        /*0024*/ 	.word	0xfffffffc


//--------------------- .nv.constant3             --------------------------
	.section	.nv.constant3,"a",@progbits
	.align	4
.nv.constant3:
	.type		c_coef,@object
	.size		c_coef,(c_isrc - c_coef)
c_coef:
	.zero		20
	.type		c_isrc,@object
	.size		c_isrc,(c_jsrc - c_isrc)
c_isrc:
	.zero		4
	.type		c_jsrc,@object
	.size		c_jsrc,(c_nx - c_jsrc)
c_jsrc:
	.zero		4
	.type		c_nx,@object
	.size		c_nx,(c_ny - c_nx)
c_nx:
	.zero		4
	.type		c_ny,@object
	.size		c_ny,(.L_4 - c_ny)
c_ny:
	.zero		4
.L_4:


//--------------------- .nv.constant4             --------------------------
	.section	.nv.constant4,"a",@progbits
	.align	8
	.align		8
.nv.constant4:
        /*0000*/ 	.dword	$str
	.align		8
        /*0008*/ 	.dword	$str$1
	.align		8
        /*0010*/ 	.dword	vprintf


//--------------------- .text._Z11kernel_2dfdPfS_S_ --------------------------
	.section	.text._Z11kernel_2dfdPfS_S_,"ax",@progbits
	.align	128
        .global         _Z11kernel_2dfdPfS_S_
        .type           _Z11kernel_2dfdPfS_S_,@function
        .size           _Z11kernel_2dfdPfS_S_,(.L_x_5 - _Z11kernel_2dfdPfS_S_)
        .other          _Z11kernel_2dfdPfS_S_,@"STO_CUDA_ENTRY STV_DEFAULT"
_Z11kernel_2dfdPfS_S_:
.text._Z11kernel_2dfdPfS_S_:
[----:B------:R-:W-:Y:S01]  /*0000*/  LDC R1, c[0x0][0x37c] ;  /* 0x0000df00ff017b82 */ /* 0x000fe20000000800 */
[----:B------:R-:W-:Y:S05]  /*0010*/  EXIT ;  /* 0x000000000000794d */ /* 0x000fea0003800000 */
.L_x_0:
[----:B------:R-:W-:-:S00]  /*0020*/  BRA `(.L_x_0) ;  /* 0xfffffffc00fc7947 */ /* 0x000fc0000383ffff */
[----:B------:R-:W-:-:S00]  /*0030*/  NOP ;  /* 0x0000000000007918 */ /* 0x000fc00000000000 */
        /* <DEDUP_REMOVED lines=12> */
.L_x_5:


//--------------------- .text._Z18kernel_add_waveletPfS_ --------------------------
	.section	.text._Z18kernel_add_waveletPfS_,"ax",@progbits
	.align	128
        .global         _Z18kernel_add_waveletPfS_
        .type           _Z18kernel_add_waveletPfS_,@function
        .size           _Z18kernel_add_waveletPfS_,(.L_x_6 - _Z18kernel_add_waveletPfS_)
        .other          _Z18kernel_add_waveletPfS_,@"STO_CUDA_ENTRY STV_DEFAULT"
_Z18kernel_add_waveletPfS_:
.text._Z18kernel_add_waveletPfS_:
[----:B------:R-:W0:Y:S01]  /*0000*/  LDC R1, c[0x0][0x37c] ;  /* 0x0000df00ff017b82 */ /* 0x000e220000000800 */
[----:B------:R-:W1:Y:S01]  /*0010*/  S2R R3, SR_TID.X ;  /* 0x0000000000037919 */ /* 0x000e620000002100 */
[----:B------:R-:W2:Y:S06]  /*0020*/  LDCU UR5, c[0x0][0x2fc] ;  /* 0x00005f80ff0577ac */ /* 0x000eac0008000800 */
[----:B------:R-:W1:Y:S01]  /*0030*/  S2UR UR6, SR_CTAID.X ;  /* 0x00000000000679c3 */ /* 0x000e620000002500 */
[----:B0-----:R-:W-:Y:S01]  /*0040*/  VIADD R1, R1, 0xfffffff8 ;  /* 0xfffffff801017836 */ /* 0x001fe20000000000 */
[----:B------:R-:W0:Y:S01]  /*0050*/  S2R R0, SR_TID.Y ;  /* 0x0000000000007919 */ /* 0x000e220000002200 */
[----:B------:R-:W3:Y:S01]  /*0060*/  LDCU UR8, c[0x3][0x14] ;  /* 0x00c00280ff0877ac */ /* 0x000ee20008000800 */
[----:B------:R-:W-:Y:S01]  /*0070*/  BSSY.RECONVERGENT B6, `(.L_x_1) ;  /* 0x0000015000067945 */ /* 0x000fe20003800200 */
[----:B------:R-:W4:Y:S03]  /*0080*/  LDCU UR4, c[0x0][0x2f8] ;  /* 0x00005f00ff0477ac */ /* 0x000f260008000800 */
[----:B------:R-:W1:Y:S08]  /*0090*/  LDC R18, c[0x0][0x360] ;  /* 0x0000d800ff127b82 */ /* 0x000e700000000800 */
[----:B------:R-:W0:Y:S08]  /*00a0*/  S2UR UR7, SR_CTAID.Y ;  /* 0x00000000000779c3 */ /* 0x000e300000002600 */
[----:B------:R-:W0:Y:S01]  /*00b0*/  LDC R17, c[0x0][0x364] ;  /* 0x0000d900ff117b82 */ /* 0x000e220000000800 */
[----:B----4-:R-:W-:-:S05]  /*00c0*/  IADD3 R16, P1, PT, R1, UR4, RZ ;  /* 0x0000000401107c10 */ /* 0x010fca000ff3e0ff */
[----:B--2---:R-:W-:Y:S02]  /*00d0*/  IMAD.X R2, RZ, RZ, UR5, P1 ;  /* 0x00000005ff027e24 */ /* 0x004fe400088e06ff */
[----:B-1----:R-:W-:-:S05]  /*00e0*/  IMAD R18, R18, UR6, R3 ;  /* 0x0000000612127c24 */ /* 0x002fca000f8e0203 */
[----:B---3--:R-:W-:Y:S01]  /*00f0*/  ISETP.NE.AND P0, PT, R18, UR8, PT ;  /* 0x0000000812007c0c */ /* 0x008fe2000bf05270 */
[----:B0-----:R-:W-:-:S12]  /*0100*/  IMAD R17, R17, UR7, R0 ;  /* 0x0000000711117c24 */ /* 0x001fd8000f8e0200 */
[----:B------:R-:W-:Y:S05]  /*0110*/  @P0 BRA `(.L_x_2) ;  /* 0x0000000000280947 */ /* 0x000fea0003800000 */
[----:B------:R-:W-:Y:S01]  /*0120*/  MOV R0, 0x10 ;  /* 0x0000001000007802 */ /* 0x000fe20000000f00 */
[----:B------:R0:W-:Y:S01]  /*0130*/  STL [R1], R18 ;  /* 0x0000001201007387 */ /* 0x0001e20000100800 */
[----:B------:R-:W1:Y:S01]  /*0140*/  LDCU.64 UR4, c[0x4][URZ] ;  /* 0x01000000ff0477ac */ /* 0x000e620008000a00 */
[----:B------:R-:W-:Y:S01]  /*0150*/  MOV R6, R16 ;  /* 0x0000001000067202 */ /* 0x000fe20000000f00 */
[----:B------:R0:W2:Y:S01]  /*0160*/  LDC.64 R8, c[0x4][R0] ;  /* 0x0100000000087b82 */ /* 0x0000a20000000a00 */
[----:B------:R-:W-:Y:S01]  /*0170*/  IMAD.MOV.U32 R7, RZ, RZ, R2 ;  /* 0x000000ffff077224 */ /* 0x000fe200078e0002 */
[----:B-1----:R-:W-:Y:S01]  /*0180*/  MOV R4, UR4 ;  /* 0x0000000400047c02 */ /* 0x002fe20008000f00 */
[----:B0-----:R-:W-:-:S07]  /*0190*/  IMAD.U32 R5, RZ, RZ, UR5 ;  /* 0x00000005ff057e24 */ /* 0x001fce000f8e00ff */
[----:B------:R-:W-:-:S07]  /*01a0*/  LEPC R20, `(.L_x_2) ;  /* 0x000000001014794e */ /* 0x000fce0000000000 */
[----:B--2---:R-:W-:Y:S05]  /*01b0*/  CALL.ABS.NOINC R8 ;  /* 0x0000000008007343 */ /* 0x004fea0003c00000 */
.L_x_2:
[----:B------:R-:W-:Y:S05]  /*01c0*/  BSYNC.RECONVERGENT B6 ;  /* 0x0000000000067941 */ /* 0x000fea0003800200 */
.L_x_1:
[----:B------:R-:W0:Y:S01]  /*01d0*/  LDCU UR4, c[0x3][0x1c] ;  /* 0x00c00380ff0477ac */ /* 0x000e220008000800 */
[----:B------:R-:W-:Y:S01]  /*01e0*/  MOV R0, 0x10 ;  /* 0x0000001000007802 */ /* 0x000fe20000000f00 */
[----:B------:R-:W-:Y:S01]  /*01f0*/  IMAD.MOV.U32 R7, RZ, RZ, R2 ;  /* 0x000000ffff077224 */ /* 0x000fe200078e0002 */
[----:B------:R-:W-:Y:S02]  /*0200*/  MOV R6, R16 ;  /* 0x0000001000067202 */ /* 0x000fe40000000f00 */
[----:B------:R1:W2:Y:S01]  /*0210*/  LDC.64 R8, c[0x4][R0] ;  /* 0x0100000000087b82 */ /* 0x0002a20000000a00 */
[----:B0-----:R-:W-:Y:S01]  /*0220*/  IMAD R18, R17, UR4, R18 ;  /* 0x0000000411127c24 */ /* 0x001fe2000f8e0212 */
[----:B------:R-:W0:Y:S04]  /*0230*/  LDCU.64 UR4, c[0x4][0x8] ;  /* 0x01000100ff0477ac */ /* 0x000e280008000a00 */
[----:B------:R1:W-:Y:S01]  /*0240*/  STL [R1], R18 ;  /* 0x0000001201007387 */ /* 0x0003e20000100800 */
[----:B0-----:R-:W-:Y:S01]  /*0250*/  MOV R4, UR4 ;  /* 0x0000000400047c02 */ /* 0x001fe20008000f00 */
[----:B-1----:R-:W-:-:S07]  /*0260*/  IMAD.U32 R5, RZ, RZ, UR5 ;  /* 0x00000005ff057e24 */ /* 0x002fce000f8e00ff */
[----:B------:R-:W-:-:S07]  /*0270*/  LEPC R20, `(.L_x_3) ;  /* 0x000000001014794e */ /* 0x000fce0000000000 */
[----:B--2---:R-:W-:Y:S05]  /*0280*/  CALL.ABS.NOINC R8 ;  /* 0x0000000008007343 */ /* 0x004fea0003c00000 */
.L_x_3:
[----:B------:R-:W-:Y:S05]  /*0290*/  EXIT ;  /* 0x000000000000794d */ /* 0x000fea0003800000 */
.L_x_4:
        /* <DEDUP_REMOVED lines=14> */
.L_x_6:


//--------------------- .nv.global.init           --------------------------
	.section	.nv.global.init,"aw",@progbits
.nv.global.init:
	.type		$str,@object
	.size		$str,($str$1 - $str)
$str:
        /*0000*/ 	.byte	0x21, 0x21, 0x21, 0x25, 0x69, 0x00
	.type		$str$1,@object
	.size		$str$1,(.L_6 - $str$1)
$str$1:
        /*0006*/ 	.byte	0x47, 0x50, 0x55, 0x20, 0x6b, 0x65, 0x72, 0x6e, 0x65, 0x6c, 0x20, 0x61, 0x64, 0x64, 0x20, 0x77
        /*0016*/ 	.byte	0x61, 0x76, 0x65, 0x6c, 0x65, 0x74, 0x20, 0x25, 0x69, 0x20, 0x0a, 0x00
.L_6:


//--------------------- .nv.shared.reserved.0     --------------------------
	.section	.nv.shared.reserved.0,"aw",@nobits
	.weak		__nv_reservedSMEM_offset_0_alias
	.size		__nv_reservedSMEM_offset_0_alias, 0, 64
	.other		__nv_reservedSMEM_offset_0_alias,@"STO_CUDA_RESERVED_SHARED STV_DEFAULT"
__nv_reservedSMEM_offset_0_alias:
	.zero		0
	.zero		64


//--------------------- .nv.constant0._Z11kernel_2dfdPfS_S_ --------------------------
	.section	.nv.constant0._Z11kernel_2dfdPfS_S_,"a",@progbits
	.sectionflags	@""
	.align	4
.nv.constant0._Z11kernel_2dfdPfS_S_:
	.zero		920


//--------------------- .nv.constant0._Z18kernel_add_waveletPfS_ --------------------------
	.section	.nv.constant0._Z18kernel_add_waveletPfS_,"a",@progbits
	.sectionflags	@""
	.align	4
.nv.constant0._Z18kernel_add_waveletPfS_:
	.zero		912


//--------------------- SYMBOLS --------------------------

	.type		.nv.reservedSmem.offset0,@object
	.size		.nv.reservedSmem.offset0,0x4
	.type		vprintf,@function
